//
// Generated by NVIDIA NVVM Compiler
//
// Compiler Build ID: CL-36424714
// Cuda compilation tools, release 13.0, V13.0.88
// Based on NVVM 20.0.0
//

.version 9.0
.target sm_100
.address_size 64

	// .globl	_Z14hello_from_gpuv
.extern .func  (.param .b32 func_retval0) vprintf
(
	.param .b64 vprintf_param_0,
	.param .b64 vprintf_param_1
)
;
.global .align 1 .b8 $str[26] = {72, 101, 108, 108, 111, 32, 102, 114, 111, 109, 32, 71, 80, 85, 32, 116, 104, 114, 101, 97, 100, 32, 37, 117, 10};

.visible .entry _Z14hello_from_gpuv()
{
	.local .align 8 .b8 	__local_depot0[8];
	.reg .b64 	%SP;
	.reg .b64 	%SPL;
	.reg .b32 	%r<4>;
	.reg .b64 	%rd<5>;

	mov.u64 	%SPL, __local_depot0;
	cvta.local.u64 	%SP, %SPL;
	add.u64 	%rd1, %SP, 0;
	add.u64 	%rd2, %SPL, 0;
	mov.u32 	%r1, %tid.x;
	st.local.u32 	[%rd2], %r1;
	mov.u64 	%rd3, $str;
	cvta.global.u64 	%rd4, %rd3;
	{ // callseq 0, 0
	.param .b64 param0;
	st.param.b64 	[param0], %rd4;
	.param .b64 param1;
	st.param.b64 	[param1], %rd1;
	.param .b32 retval0;
	call.uni (retval0), 
	vprintf, 
	(
	param0, 
	param1
	);
	ld.param.b32 	%r2, [retval0];
	} // callseq 0
	ret;

}


// ===== COMPILED SASS (sm_100) =====

	.target	sm_100

	.elftype	@"ET_EXEC"


//--------------------- .note.nv.tkinfo           --------------------------
	.section	.note.nv.tkinfo,"",@"SHT_NOTE"
	.sectionflags	@"SHF_NOTE_NV_TKINFO"
	.tkinfo
        /*0018*/ 	.word	0x00000002
        /*0030*/ 	.string	""
        /*0030*/ 	.string	"ptxas"
        /*0030*/ 	.string	"Cuda compilation tools, release 13.0, V13.0.88"
        /*0030*/ 	.string	"Build cuda_13.0.r13.0/compiler.36424714_0"
        /*0030*/ 	.string	"-arch sm_100 -m 64 "



//--------------------- .note.nv.cuinfo           --------------------------
	.section	.note.nv.cuinfo,"",@"SHT_NOTE"
	.sectionflags	@"SHF_NOTE_NV_CUINFO"
        /*0018*/ 	.short	0x0002
        /*001a*/ 	.short	0x0064
        /*001c*/ 	.short	0x0082
	.zero		2


//--------------------- .nv.info                  --------------------------
	.section	.nv.info,"",@"SHT_CUDA_INFO"
	.align	4


	//----- nvinfo : EIATTR_REGCOUNT
	.align		4
        /*0000*/ 	.byte	0x04, 0x2f
        /*0002*/ 	.short	(.L_2 - .L_1)
	.align		4
.L_1:
        /*0004*/ 	.word	index@(_Z14hello_from_gpuv)
        /*0008*/ 	.word	0x00000018


	//----- nvinfo : EIATTR_FRAME_SIZE
	.align		4
.L_2:
        /*000c*/ 	.byte	0x04, 0x11
        /*000e*/ 	.short	(.L_4 - .L_3)
	.align		4
.L_3:
        /*0010*/ 	.word	index@(_Z14hello_from_gpuv)
        /*0014*/ 	.word	0x00000008


	//----- nvinfo : EIATTR_MIN_STACK_SIZE
	.align		4
.L_4:
        /*0018*/ 	.byte	0x04, 0x12
        /*001a*/ 	.short	(.L_6 - .L_5)
	.align		4
.L_5:
        /*001c*/ 	.word	index@(_Z14hello_from_gpuv)
        /*0020*/ 	.word	0x00000008
.L_6:


//--------------------- .nv.compat                --------------------------
	.section	.nv.compat,"",@"SHT_CUDA_COMPAT_INFO"
	.align	4
        /*0000*/ 	.byte	0x02, 0x09, 0x00, 0x00, 0x02, 0x02, 0x01, 0x00, 0x02, 0x05, 0x05, 0x00, 0x03, 0x07, 0x01, 0x01
        /*0010*/ 	.byte	0x02, 0x03, 0x00, 0x00, 0x02, 0x06, 0x01, 0x00, 0x04, 0x0b, 0x08, 0x00, 0x09, 0x00, 0x00, 0x00
        /*0020*/ 	.byte	0x00, 0x00, 0x00, 0x00


//--------------------- .nv.info._Z14hello_from_gpuv --------------------------
	.section	.nv.info._Z14hello_from_gpuv,"",@"SHT_CUDA_INFO"
	.sectionflags	@""
	.align	4


	//----- nvinfo : EIATTR_CUDA_API_VERSION
	.align		4
        /*0000*/ 	.byte	0x04, 0x37
        /*0002*/ 	.short	(.L_8 - .L_7)
.L_7:
        /*0004*/ 	.word	0x00000082


	//----- nvinfo : EIATTR_SPARSE_MMA_MASK
	.align		4
.L_8:
        /*0008*/ 	.byte	0x03, 0x50
        /*000a*/ 	.short	0x0000


	//----- nvinfo : EIATTR_MAXREG_COUNT
	.align		4
        /*000c*/ 	.byte	0x03, 0x1b
        /*000e*/ 	.short	0x00ff


	//----- nvinfo : EIATTR_EXTERNS
	.align		4
        /*0010*/ 	.byte	0x04, 0x0f
        /*0012*/ 	.short	(.L_10 - .L_9)


	//   ....[0]....
	.align		4
.L_9:
        /*0014*/ 	.word	index@(vprintf)


	//----- nvinfo : EIATTR_MERCURY_ISA_VERSION
	.align		4
.L_10:
        /*0018*/ 	.byte	0x03, 0x5f
        /*001a*/ 	.short	0x0101


	//----- nvinfo : EIATTR_VRC_CTA_INIT_COUNT
	.align		4
        /*001c*/ 	.byte	0x02, 0x4a
	.zero		1
	.zero		1


	//----- nvinfo : EIATTR_SYSCALL_OFFSETS
	.align		4
        /*0020*/ 	.byte	0x04, 0x46
        /*0022*/ 	.short	(.L_12 - .L_11)


	//   ....[0]....
.L_11:
        /*0024*/ 	.word	0x000000e0


	//----- nvinfo : EIATTR_EXIT_INSTR_OFFSETS
	.align		4
.L_12:
        /*0028*/ 	.byte	0x04, 0x1c
        /*002a*/ 	.short	(.L_14 - .L_13)


	//   ....[0]....
.L_13:
        /*002c*/ 	.word	0x000000f0


	//----- nvinfo : EIATTR_SW_WAR
	.align		4
.L_14:
        /*0030*/ 	.byte	0x04, 0x36
        /*0032*/ 	.short	(.L_16 - .L_15)
.L_15:
        /*0034*/ 	.word	0x00000008
.L_16:


//--------------------- .nv.callgraph             --------------------------
	.section	.nv.callgraph,"",@"SHT_CUDA_CALLGRAPH"
	.align	4
	.sectionentsize	8
	.align		4
        /*0000*/ 	.word	0x00000000
	.align		4
        /*0004*/ 	.word	0xffffffff
	.align		4
        /*0008*/ 	.word	index@(_Z14hello_from_gpuv)
	.align		4
        /*000c*/ 	.word	index@(vprintf)
	.align		4
        /*0010*/ 	.word	0x00000000
	.align		4
        /*0014*/ 	.word	0xfffffffe
	.align		4
        /*0018*/ 	.word	0x00000000
	.align		4
        /*001c*/ 	.word	0xfffffffd
	.align		4
        /*0020*/ 	.word	0x00000000
	.align		4
        /*0024*/ 	.word	0xfffffffc


//--------------------- .nv.constant4             --------------------------
	.section	.nv.constant4,"a",@progbits
	.align	8
	.align		8
.nv.constant4:
        /*0000*/ 	.dword	vprintf
	.align		8
        /*0008*/ 	.dword	$str


//--------------------- .text._Z14hello_from_gpuv --------------------------
	.section	.text._Z14hello_from_gpuv,"ax",@progbits
	.align	128
        .global         _Z14hello_from_gpuv
        .type           _Z14hello_from_gpuv,@function
        .size           _Z14hello_from_gpuv,(.L_x_2 - _Z14hello_from_gpuv)
        .other          _Z14hello_from_gpuv,@"STO_CUDA_ENTRY STV_DEFAULT"
_Z14hello_from_gpuv:
.text._Z14hello_from_gpuv:
[----:B------:R-:W0:Y:S01]  /*0000*/  LDC R1, c[0x0][0x37c] ;  /* 0x0000df00ff017b82 */ /* 0x000e220000000800 */
[----:B------:R-:W1:Y:S01]  /*0010*/  S2R R8, SR_TID.X ;  /* 0x0000000000087919 */ /* 0x000e620000002100 */
[----:B0-----:R-:W-:Y:S01]  /*0020*/  VIADD R1, R1, 0xfffffff8 ;  /* 0xfffffff801017836 */ /* 0x001fe20000000000 */
[----:B------:R-:W-:Y:S01]  /*0030*/  MOV R0, 0x0 ;  /* 0x0000000000007802 */ /* 0x000fe20000000f00 */
[----:B------:R-:W0:Y:S04]  /*0040*/  LDCU UR4, c[0x0][0x2f8] ;  /* 0x00005f00ff0477ac */ /* 0x000e280008000800 */
[----:B------:R2:W3:Y:S01]  /*0050*/  LDC.64 R2, c[0x4][R0] ;  /* 0x0100000000027b82 */ /* 0x0004e20000000a00 */
[----:B------:R-:W4:Y:S01]  /*0060*/  LDCU.64 UR6, c[0x4][0x8] ;  /* 0x01000100ff0677ac */ /* 0x000f220008000a00 */
[----:B------:R-:W5:Y:S01]  /*0070*/  LDCU UR5, c[0x0][0x2fc] ;  /* 0x00005f80ff0577ac */ /* 0x000f620008000800 */
[----:B0-----:R-:W-:Y:S01]  /*0080*/  IADD3 R6, P0, PT, R1, UR4, RZ ;  /* 0x0000000401067c10 */ /* 0x001fe2000ff1e0ff */
[----:B----4-:R-:W-:Y:S01]  /*0090*/  IMAD.U32 R4, RZ, RZ, UR6 ;  /* 0x00000006ff047e24 */ /* 0x010fe2000f8e00ff */
[----:B------:R-:W-:-:S03]  /*00a0*/  MOV R5, UR7 ;  /* 0x0000000700057c02 */ /* 0x000fc60008000f00 */
[----:B-----5:R-:W-:Y:S01]  /*00b0*/  IMAD.X R7, RZ, RZ, UR5, P0 ;  /* 0x00000005ff077e24 */ /* 0x020fe200080e06ff */
[----:B-1----:R2:W-:Y:S07]  /*00c0*/  STL [R1], R8 ;  /* 0x0000000801007387 */ /* 0x0025ee0000100800 */
[----:B------:R-:W-:-:S07]  /*00d0*/  LEPC R20, `(.L_x_0) ;  /* 0x000000001014794e */ /* 0x000fce0000000000 */
[----:B--23--:R-:W-:Y:S05]  /*00e0*/  CALL.ABS.NOINC R2 ;  /* 0x0000000002007343 */ /* 0x00cfea0003c00000 */
.L_x_0:
[----:B------:R-:W-:Y:S05]  /*00f0*/  EXIT ;  /* 0x000000000000794d */ /* 0x000fea0003800000 */
.L_x_1:
[----:B------:R-:W-:-:S00]  /*0100*/  BRA `(.L_x_1) ;  /* 0xfffffffc00fc7947 */ /* 0x000fc0000383ffff */
[----:B------:R-:W-:-:S00]  /*0110*/  NOP ;  /* 0x0000000000007918 */ /* 0x000fc00000000000 */
        /* <DEDUP_REMOVED lines=14> */
.L_x_2:


//--------------------- .nv.global.init           --------------------------
	.section	.nv.global.init,"aw",@progbits
.nv.global.init:
	.type		$str,@object
	.size		$str,(.L_0 - $str)
$str:
        /*0000*/ 	.byte	0x48, 0x65, 0x6c, 0x6c, 0x6f, 0x20, 0x66, 0x72, 0x6f, 0x6d, 0x20, 0x47, 0x50, 0x55, 0x20, 0x74
        /*0010*/ 	.byte	0x68, 0x72, 0x65, 0x61, 0x64, 0x20, 0x25, 0x75, 0x0a, 0x00
.L_0:


//--------------------- .nv.shared.reserved.0     --------------------------
	.section	.nv.shared.reserved.0,"aw",@nobits
	.weak		__nv_reservedSMEM_offset_0_alias
	.size		__nv_reservedSMEM_offset_0_alias, 0, 64
	.other		__nv_reservedSMEM_offset_0_alias,@"STO_CUDA_RESERVED_SHARED STV_DEFAULT"
__nv_reservedSMEM_offset_0_alias:
	.zero		0
	.zero		64


//--------------------- .nv.constant0._Z14hello_from_gpuv --------------------------
	.section	.nv.constant0._Z14hello_from_gpuv,"a",@progbits
	.sectionflags	@""
	.align	4
.nv.constant0._Z14hello_from_gpuv:
	.zero		896


//--------------------- SYMBOLS --------------------------

	.type		.nv.reservedSmem.offset0,@object
	.size		.nv.reservedSmem.offset0,0x4
	.type		vprintf,@function
